//
// Generated by NVIDIA NVVM Compiler
//
// Compiler Build ID: CL-36424714
// Cuda compilation tools, release 13.0, V13.0.88
// Based on NVVM 20.0.0
//

.version 9.0
.target sm_100
.address_size 64

	// .globl	_Z12matmul_basicPKfS0_Pfi

.visible .entry _Z12matmul_basicPKfS0_Pfi(
	.param .u64 .ptr .align 1 _Z12matmul_basicPKfS0_Pfi_param_0,
	.param .u64 .ptr .align 1 _Z12matmul_basicPKfS0_Pfi_param_1,
	.param .u64 .ptr .align 1 _Z12matmul_basicPKfS0_Pfi_param_2,
	.param .u32 _Z12matmul_basicPKfS0_Pfi_param_3
)
{
	.reg .b32 	%r<6>;
	.reg .b64 	%rd<5>;

	ld.param.u64 	%rd1, [_Z12matmul_basicPKfS0_Pfi_param_2];
	mov.u32 	%r1, %ctaid.x;
	mov.u32 	%r2, %ntid.x;
	mov.u32 	%r3, %tid.x;
	mad.lo.s32 	%r4, %r1, %r2, %r3;
	cvta.to.global.u64 	%rd2, %rd1;
	mul.wide.s32 	%rd3, %r4, 4;
	add.s64 	%rd4, %rd2, %rd3;
	mov.b32 	%r5, 0;
	st.global.u32 	[%rd4], %r5;
	ret;

}


// ===== COMPILED SASS (sm_100) =====

	.target	sm_100

	.elftype	@"ET_EXEC"


//--------------------- .note.nv.tkinfo           --------------------------
	.section	.note.nv.tkinfo,"",@"SHT_NOTE"
	.sectionflags	@"SHF_NOTE_NV_TKINFO"
	.tkinfo
        /*0018*/ 	.word	0x00000002
        /*0030*/ 	.string	""
        /*0030*/ 	.string	"ptxas"
        /*0030*/ 	.string	"Cuda compilation tools, release 13.0, V13.0.88"
        /*0030*/ 	.string	"Build cuda_13.0.r13.0/compiler.36424714_0"
        /*0030*/ 	.string	"-arch sm_100 -m 64 "



//--------------------- .note.nv.cuinfo           --------------------------
	.section	.note.nv.cuinfo,"",@"SHT_NOTE"
	.sectionflags	@"SHF_NOTE_NV_CUINFO"
        /*0018*/ 	.short	0x0002
        /*001a*/ 	.short	0x0064
        /*001c*/ 	.short	0x0082
	.zero		2


//--------------------- .nv.info                  --------------------------
	.section	.nv.info,"",@"SHT_CUDA_INFO"
	.align	4


	//----- nvinfo : EIATTR_REGCOUNT
	.align		4
        /*0000*/ 	.byte	0x04, 0x2f
        /*0002*/ 	.short	(.L_1 - .L_0)
	.align		4
.L_0:
        /*0004*/ 	.word	index@(_Z12matmul_basicPKfS0_Pfi)
        /*0008*/ 	.word	0x00000008


	//----- nvinfo : EIATTR_FRAME_SIZE
	.align		4
.L_1:
        /*000c*/ 	.byte	0x04, 0x11
        /*000e*/ 	.short	(.L_3 - .L_2)
	.align		4
.L_2:
        /*0010*/ 	.word	index@(_Z12matmul_basicPKfS0_Pfi)
        /*0014*/ 	.word	0x00000000


	//----- nvinfo : EIATTR_MIN_STACK_SIZE
	.align		4
.L_3:
        /*0018*/ 	.byte	0x04, 0x12
        /*001a*/ 	.short	(.L_5 - .L_4)
	.align		4
.L_4:
        /*001c*/ 	.word	index@(_Z12matmul_basicPKfS0_Pfi)
        /*0020*/ 	.word	0x00000000
.L_5:


//--------------------- .nv.compat                --------------------------
	.section	.nv.compat,"",@"SHT_CUDA_COMPAT_INFO"
	.align	4
        /*0000*/ 	.byte	0x02, 0x09, 0x00, 0x00, 0x02, 0x02, 0x01, 0x00, 0x02, 0x05, 0x05, 0x00, 0x03, 0x07, 0x01, 0x01
        /*0010*/ 	.byte	0x02, 0x03, 0x00, 0x00, 0x02, 0x06, 0x01, 0x00, 0x04, 0x0b, 0x08, 0x00, 0x09, 0x00, 0x00, 0x00
        /*0020*/ 	.byte	0x00, 0x00, 0x00, 0x00


//--------------------- .nv.info._Z12matmul_basicPKfS0_Pfi --------------------------
	.section	.nv.info._Z12matmul_basicPKfS0_Pfi,"",@"SHT_CUDA_INFO"
	.sectionflags	@""
	.align	4


	//----- nvinfo : EIATTR_CUDA_API_VERSION
	.align		4
        /*0000*/ 	.byte	0x04, 0x37
        /*0002*/ 	.short	(.L_7 - .L_6)
.L_6:
        /*0004*/ 	.word	0x00000082


	//----- nvinfo : EIATTR_KPARAM_INFO
	.align		4
.L_7:
        /*0008*/ 	.byte	0x04, 0x17
        /*000a*/ 	.short	(.L_9 - .L_8)
.L_8:
        /*000c*/ 	.word	0x00000000
        /*0010*/ 	.short	0x0003
        /*0012*/ 	.short	0x0018
        /*0014*/ 	.byte	0x00, 0xf0, 0x11, 0x00


	//----- nvinfo : EIATTR_KPARAM_INFO
	.align		4
.L_9:
        /*0018*/ 	.byte	0x04, 0x17
        /*001a*/ 	.short	(.L_11 - .L_10)
.L_10:
        /*001c*/ 	.word	0x00000000
        /*0020*/ 	.short	0x0002
        /*0022*/ 	.short	0x0010
        /*0024*/ 	.byte	0x00, 0xf5, 0x21, 0x00


	//----- nvinfo : EIATTR_KPARAM_INFO
	.align		4
.L_11:
        /*0028*/ 	.byte	0x04, 0x17
        /*002a*/ 	.short	(.L_13 - .L_12)
.L_12:
        /*002c*/ 	.word	0x00000000
        /*0030*/ 	.short	0x0001
        /*0032*/ 	.short	0x0008
        /*0034*/ 	.byte	0x00, 0xf5, 0x21, 0x00


	//----- nvinfo : EIATTR_KPARAM_INFO
	.align		4
.L_13:
        /*0038*/ 	.byte	0x04, 0x17
        /*003a*/ 	.short	(.L_15 - .L_14)
.L_14:
        /*003c*/ 	.word	0x00000000
        /*0040*/ 	.short	0x0000
        /*0042*/ 	.short	0x0000
        /*0044*/ 	.byte	0x00, 0xf5, 0x21, 0x00


	//----- nvinfo : EIATTR_SPARSE_MMA_MASK
	.align		4
.L_15:
        /*0048*/ 	.byte	0x03, 0x50
        /*004a*/ 	.short	0x0000


	//----- nvinfo : EIATTR_MAXREG_COUNT
	.align		4
        /*004c*/ 	.byte	0x03, 0x1b
        /*004e*/ 	.short	0x00ff


	//----- nvinfo : EIATTR_MERCURY_ISA_VERSION
	.align		4
        /*0050*/ 	.byte	0x03, 0x5f
        /*0052*/ 	.short	0x0101


	//----- nvinfo : EIATTR_VRC_CTA_INIT_COUNT
	.align		4
        /*0054*/ 	.byte	0x02, 0x4a
	.zero		1
	.zero		1


	//----- nvinfo : EIATTR_EXIT_INSTR_OFFSETS
	.align		4
        /*0058*/ 	.byte	0x04, 0x1c
        /*005a*/ 	.short	(.L_17 - .L_16)


	//   ....[0]....
.L_16:
        /*005c*/ 	.word	0x00000090


	//----- nvinfo : EIATTR_CBANK_PARAM_SIZE
	.align		4
.L_17:
        /*0060*/ 	.byte	0x03, 0x19
        /*0062*/ 	.short	0x001c


	//----- nvinfo : EIATTR_PARAM_CBANK
	.align		4
        /*0064*/ 	.byte	0x04, 0x0a
        /*0066*/ 	.short	(.L_19 - .L_18)
	.align		4
.L_18:
        /*0068*/ 	.word	index@(.nv.constant0._Z12matmul_basicPKfS0_Pfi)
        /*006c*/ 	.short	0x0380
        /*006e*/ 	.short	0x001c


	//----- nvinfo : EIATTR_SW_WAR
	.align		4
.L_19:
        /*0070*/ 	.byte	0x04, 0x36
        /*0072*/ 	.short	(.L_21 - .L_20)
.L_20:
        /*0074*/ 	.word	0x00000008
.L_21:


//--------------------- .nv.callgraph             --------------------------
	.section	.nv.callgraph,"",@"SHT_CUDA_CALLGRAPH"
	.align	4
	.sectionentsize	8
	.align		4
        /*0000*/ 	.word	0x00000000
	.align		4
        /*0004*/ 	.word	0xffffffff
	.align		4
        /*0008*/ 	.word	0x00000000
	.align		4
        /*000c*/ 	.word	0xfffffffe
	.align		4
        /*0010*/ 	.word	0x00000000
	.align		4
        /*0014*/ 	.word	0xfffffffd
	.align		4
        /*0018*/ 	.word	0x00000000
	.align		4
        /*001c*/ 	.word	0xfffffffc


//--------------------- .text._Z12matmul_basicPKfS0_Pfi --------------------------
	.section	.text._Z12matmul_basicPKfS0_Pfi,"ax",@progbits
	.align	128
        .global         _Z12matmul_basicPKfS0_Pfi
        .type           _Z12matmul_basicPKfS0_Pfi,@function
        .size           _Z12matmul_basicPKfS0_Pfi,(.L_x_1 - _Z12matmul_basicPKfS0_Pfi)
        .other          _Z12matmul_basicPKfS0_Pfi,@"STO_CUDA_ENTRY STV_DEFAULT"
_Z12matmul_basicPKfS0_Pfi:
.text._Z12matmul_basicPKfS0_Pfi:
[----:B------:R-:W-:Y:S01]  /*0000*/  LDC R1, c[0x0][0x37c] ;  /* 0x0000df00ff017b82 */ /* 0x000fe20000000800 */
[----:B------:R-:W0:Y:S07]  /*0010*/  S2R R0, SR_TID.X ;  /* 0x0000000000007919 */ /* 0x000e2e0000002100 */
[----:B------:R-:W0:Y:S01]  /*0020*/  S2UR UR6, SR_CTAID.X ;  /* 0x00000000000679c3 */ /* 0x000e220000002500 */
[----:B------:R-:W1:Y:S07]  /*0030*/  LDCU.64 UR4, c[0x0][0x358] ;  /* 0x00006b00ff0477ac */ /* 0x000e6e0008000a00 */
[----:B------:R-:W0:Y:S08]  /*0040*/  LDC R5, c[0x0][0x360] ;  /* 0x0000d800ff057b82 */ /* 0x000e300000000800 */
[----:B------:R-:W2:Y:S01]  /*0050*/  LDC.64 R2, c[0x0][0x390] ;  /* 0x0000e400ff027b82 */ /* 0x000ea20000000a00 */
[----:B0-----:R-:W-:-:S04]  /*0060*/  IMAD R5, R5, UR6, R0 ;  /* 0x0000000605057c24 */ /* 0x001fc8000f8e0200 */
[----:B--2---:R-:W-:-:S05]  /*0070*/  IMAD.WIDE R2, R5, 0x4, R2 ;  /* 0x0000000405027825 */ /* 0x004fca00078e0202 */
[----:B-1----:R-:W-:Y:S01]  /*0080*/  STG.E desc[UR4][R2.64], RZ ;  /* 0x000000ff02007986 */ /* 0x002fe2000c101904 */
[----:B------:R-:W-:Y:S05]  /*0090*/  EXIT ;  /* 0x000000000000794d */ /* 0x000fea0003800000 */
.L_x_0:
[----:B------:R-:W-:-:S00]  /*00a0*/  BRA `(.L_x_0) ;  /* 0xfffffffc00fc7947 */ /* 0x000fc0000383ffff */
[----:B------:R-:W-:-:S00]  /*00b0*/  NOP ;  /* 0x0000000000007918 */ /* 0x000fc00000000000 */
        /* <DEDUP_REMOVED lines=12> */
.L_x_1:


//--------------------- .nv.shared.reserved.0     --------------------------
	.section	.nv.shared.reserved.0,"aw",@nobits
	.weak		__nv_reservedSMEM_offset_0_alias
	.size		__nv_reservedSMEM_offset_0_alias, 0, 64
	.other		__nv_reservedSMEM_offset_0_alias,@"STO_CUDA_RESERVED_SHARED STV_DEFAULT"
__nv_reservedSMEM_offset_0_alias:
	.zero		0
	.zero		64


//--------------------- .nv.constant0._Z12matmul_basicPKfS0_Pfi --------------------------
	.section	.nv.constant0._Z12matmul_basicPKfS0_Pfi,"a",@progbits
	.sectionflags	@""
	.align	4
.nv.constant0._Z12matmul_basicPKfS0_Pfi:
	.zero		924


//--------------------- SYMBOLS --------------------------

	.type		.nv.reservedSmem.offset0,@object
	.size		.nv.reservedSmem.offset0,0x4
